	.headerflags	@"EF_CUDA_TEXMODE_UNIFIED EF_CUDA_64BIT_ADDRESS EF_CUDA_ACCELERATORS EF_CUDA_SM90 EF_CUDA_VIRTUAL_SM(EF_CUDA_SM90)"
	.elftype	@"ET_EXEC"


//--------------------- .nv.info                  --------------------------
	.section	.nv.info,"",@"SHT_CUDA_INFO"
	.align	4


	//----- nvinfo : EIATTR_REGCOUNT
	.align		4
        /*0000*/ 	.byte	0x04, 0x2f
        /*0002*/ 	.short	(.L_3 - .L_2)
	.align		4
.L_2:
        /*0004*/ 	.word	index@(triton_poi_fused__native_batch_norm_legit_no_training_relu_9)
        /*0008*/ 	.word	0x00000020


	//----- nvinfo : EIATTR_MIN_STACK_SIZE
	.align		4
.L_3:
        /*000c*/ 	.byte	0x04, 0x12
        /*000e*/ 	.short	(.L_5 - .L_4)
	.align		4
.L_4:
        /*0010*/ 	.word	index@(triton_poi_fused__native_batch_norm_legit_no_training_relu_9)
        /*0014*/ 	.word	0x00000000


	//----- nvinfo : EIATTR_FRAME_SIZE
	.align		4
.L_5:
        /*0018*/ 	.byte	0x04, 0x11
        /*001a*/ 	.short	(.L_7 - .L_6)
	.align		4
.L_6:
        /*001c*/ 	.word	index@(triton_poi_fused__native_batch_norm_legit_no_training_relu_9)
        /*0020*/ 	.word	0x00000000


	//----- nvinfo : EIATTR_MIN_STACK_SIZE
	.align		4
.L_7:
        /*0024*/ 	.byte	0x04, 0x12
        /*0026*/ 	.short	(.L_9 - .L_8)
	.align		4
.L_8:
        /*0028*/ 	.word	index@(triton_poi_fused__native_batch_norm_legit_no_training_relu_9)
        /*002c*/ 	.word	0x00000000
.L_9:


//--------------------- .nv.info.triton_poi_fused__native_batch_norm_legit_no_training_relu_9 --------------------------
	.section	.nv.info.triton_poi_fused__native_batch_norm_legit_no_training_relu_9,"",@"SHT_CUDA_INFO"
	.sectionflags	@""
	.align	4


	//----- nvinfo : EIATTR_CUDA_API_VERSION
	.align		4
        /*0000*/ 	.byte	0x04, 0x37
        /*0002*/ 	.short	(.L_11 - .L_10)
.L_10:
        /*0004*/ 	.word	0x0000007c


	//----- nvinfo : EIATTR_KPARAM_INFO
	.align		4
.L_11:
        /*0008*/ 	.byte	0x04, 0x17
        /*000a*/ 	.short	(.L_13 - .L_12)
.L_12:
        /*000c*/ 	.word	0x00000000
        /*0010*/ 	.short	0x0006
        /*0012*/ 	.short	0x0030
        /*0014*/ 	.byte	0x00, 0xf0, 0x11, 0x00


	//----- nvinfo : EIATTR_KPARAM_INFO
	.align		4
.L_13:
        /*0018*/ 	.byte	0x04, 0x17
        /*001a*/ 	.short	(.L_15 - .L_14)
.L_14:
        /*001c*/ 	.word	0x00000000
        /*0020*/ 	.short	0x0005
        /*0022*/ 	.short	0x0028
        /*0024*/ 	.byte	0x00, 0xf4, 0x21, 0x00


	//----- nvinfo : EIATTR_KPARAM_INFO
	.align		4
.L_15:
        /*0028*/ 	.byte	0x04, 0x17
        /*002a*/ 	.short	(.L_17 - .L_16)
.L_16:
        /*002c*/ 	.word	0x00000000
        /*0030*/ 	.short	0x0004
        /*0032*/ 	.short	0x0020
        /*0034*/ 	.byte	0x00, 0xf4, 0x21, 0x00


	//----- nvinfo : EIATTR_KPARAM_INFO
	.align		4
.L_17:
        /*0038*/ 	.byte	0x04, 0x17
        /*003a*/ 	.short	(.L_19 - .L_18)
.L_18:
        /*003c*/ 	.word	0x00000000
        /*0040*/ 	.short	0x0003
        /*0042*/ 	.short	0x0018
        /*0044*/ 	.byte	0x00, 0xf4, 0x21, 0x00


	//----- nvinfo : EIATTR_KPARAM_INFO
	.align		4
.L_19:
        /*0048*/ 	.byte	0x04, 0x17
        /*004a*/ 	.short	(.L_21 - .L_20)
.L_20:
        /*004c*/ 	.word	0x00000000
        /*0050*/ 	.short	0x0002
        /*0052*/ 	.short	0x0010
        /*0054*/ 	.byte	0x00, 0xf4, 0x21, 0x00


	//----- nvinfo : EIATTR_KPARAM_INFO
	.align		4
.L_21:
        /*0058*/ 	.byte	0x04, 0x17
        /*005a*/ 	.short	(.L_23 - .L_22)
.L_22:
        /*005c*/ 	.word	0x00000000
        /*0060*/ 	.short	0x0001
        /*0062*/ 	.short	0x0008
        /*0064*/ 	.byte	0x00, 0xf4, 0x21, 0x00


	//----- nvinfo : EIATTR_KPARAM_INFO
	.align		4
.L_23:
        /*0068*/ 	.byte	0x04, 0x17
        /*006a*/ 	.short	(.L_25 - .L_24)
.L_24:
        /*006c*/ 	.word	0x00000000
        /*0070*/ 	.short	0x0000
        /*0072*/ 	.short	0x0000
        /*0074*/ 	.byte	0x00, 0xf4, 0x21, 0x00


	//----- nvinfo : EIATTR_SPARSE_MMA_MASK
	.align		4
.L_25:
        /*0078*/ 	.byte	0x03, 0x50
        /*007a*/ 	.short	0x0000


	//----- nvinfo : EIATTR_MAXREG_COUNT
	.align		4
        /*007c*/ 	.byte	0x03, 0x1b
        /*007e*/ 	.short	0x00ff


	//----- nvinfo : EIATTR_EXIT_INSTR_OFFSETS
	.align		4
        /*0080*/ 	.byte	0x04, 0x1c
        /*0082*/ 	.short	(.L_27 - .L_26)


	//   ....[0]....
.L_26:
        /*0084*/ 	.word	0x000006c0


	//----- nvinfo : EIATTR_REQNTID
	.align		4
.L_27:
        /*0088*/ 	.byte	0x04, 0x10
        /*008a*/ 	.short	(.L_29 - .L_28)
.L_28:
        /*008c*/ 	.word	0x00000080
        /*0090*/ 	.word	0x00000001
        /*0094*/ 	.word	0x00000001


	//----- nvinfo : EIATTR_CBANK_PARAM_SIZE
	.align		4
.L_29:
        /*0098*/ 	.byte	0x03, 0x19
        /*009a*/ 	.short	0x0034


	//----- nvinfo : EIATTR_PARAM_CBANK
	.align		4
        /*009c*/ 	.byte	0x04, 0x0a
        /*009e*/ 	.short	(.L_31 - .L_30)
	.align		4
.L_30:
        /*00a0*/ 	.word	index@(.nv.constant0.triton_poi_fused__native_batch_norm_legit_no_training_relu_9)
        /*00a4*/ 	.short	0x0210
        /*00a6*/ 	.short	0x0034


	//----- nvinfo : EIATTR_SW_WAR
	.align		4
.L_31:
        /*00a8*/ 	.byte	0x04, 0x36
        /*00aa*/ 	.short	(.L_33 - .L_32)
.L_32:
        /*00ac*/ 	.word	0x00000008
.L_33:


//--------------------- .nv.callgraph             --------------------------
	.section	.nv.callgraph,"",@"SHT_CUDA_CALLGRAPH"
	.align	4
	.sectionentsize	8
	.align		4
        /*0000*/ 	.word	0x00000000
	.align		4
        /*0004*/ 	.word	0xffffffff
	.align		4
        /*0008*/ 	.word	0x00000000
	.align		4
        /*000c*/ 	.word	0xfffffffe
	.align		4
        /*0010*/ 	.word	0x00000000
	.align		4
        /*0014*/ 	.word	0xfffffffd
	.align		4
        /*0018*/ 	.word	0x00000000
	.align		4
        /*001c*/ 	.word	0xfffffffc


//--------------------- .nv.constant4             --------------------------
	.section	.nv.constant4,"a",@progbits
	.align	8
	.align		8
.nv.constant4:
        /*0000*/ 	.dword	_$_str
	.align		8
        /*0008*/ 	.dword	_$_str_$_2


//--------------------- .text.triton_poi_fused__native_batch_norm_legit_no_training_relu_9 --------------------------
	.section	.text.triton_poi_fused__native_batch_norm_legit_no_training_relu_9,"ax",@progbits
	.align	128
        .global         triton_poi_fused__native_batch_norm_legit_no_training_relu_9
        .type           triton_poi_fused__native_batch_norm_legit_no_training_relu_9,@function
        .size           triton_poi_fused__native_batch_norm_legit_no_training_relu_9,(.L_x_1 - triton_poi_fused__native_batch_norm_legit_no_training_relu_9)
        .other          triton_poi_fused__native_batch_norm_legit_no_training_relu_9,@"STO_CUDA_ENTRY STV_DEFAULT"
triton_poi_fused__native_batch_norm_legit_no_training_relu_9:
.text.triton_poi_fused__native_batch_norm_legit_no_training_relu_9:
[----:B------:R-:W-:Y:S01]  /*0000*/  LDC R1, c[0x0][0x28] ;  /* 0x00000a00ff017b82 */ /* 0x000fe20000000800 */
[----:B------:R-:W1:Y:S01]  /*0010*/  S2R R0, SR_TID.X ;  /* 0x0000000000007919 */ /* 0x000e620000002100 */
[----:B------:R-:W-:-:S06]  /*0020*/  ULDC.64 UR4, c[0x0][0x208] ;  /* 0x0000820000047ab9 */ /* 0x000fcc0000000a00 */
[----:B------:R-:W2:Y:S01]  /*0030*/  LDC.64 R16, c[0x0][0x218] ;  /* 0x00008600ff107b82 */ /* 0x000ea20000000a00 */
[----:B------:R-:W3:Y:S07]  /*0040*/  S2R R3, SR_CTAID.X ;  /* 0x0000000000037919 */ /* 0x000eee0000002500 */
[----:B------:R-:W4:Y:S08]  /*0050*/  LDC.64 R14, c[0x0][0x210] ;  /* 0x00008400ff0e7b82 */ /* 0x000f300000000a00 */
[----:B------:R-:W5:Y:S01]  /*0060*/  LDC.64 R12, c[0x0][0x230] ;  /* 0x00008c00ff0c7b82 */ /* 0x000f620000000a00 */
[----:B-1----:R-:W-:-:S02]  /*0070*/  SHF.L.U32 R0, R0, 0x2, RZ ;  /* 0x0000000200007819 */ /* 0x002fc400000006ff */
[----:B---3--:R-:W-:Y:S02]  /*0080*/  SHF.R.S32.HI R5, RZ, 0x15, R3 ;  /* 0x00000015ff057819 */ /* 0x008fe40000011403 */
[----:B------:R-:W-:Y:S02]  /*0090*/  LOP3.LUT R0, R0, 0x1fc, RZ, 0xc0, !PT ;  /* 0x000001fc00007812 */ /* 0x000fe400078ec0ff */
[----:B------:R-:W-:Y:S02]  /*00a0*/  SGXT R5, R5, 0x1 ;  /* 0x000000010505781a */ /* 0x000fe40000000200 */
[----:B------:R-:W-:Y:S02]  /*00b0*/  LEA R18, R3, R0, 0xa ;  /* 0x0000000003127211 */ /* 0x000fe400078e50ff */
[----:B------:R-:W1:Y:S02]  /*00c0*/  LDC.64 R2, c[0x0][0x220] ;  /* 0x00008800ff027b82 */ /* 0x000e640000000a00 */
[----:B------:R-:W-:-:S04]  /*00d0*/  LEA.HI R5, R5, R18, RZ, 0xc ;  /* 0x0000001205057211 */ /* 0x000fc800078f60ff */
[----:B------:R-:W-:Y:S02]  /*00e0*/  SHF.R.S32.HI R23, RZ, 0xc, R5 ;  /* 0x0000000cff177819 */ /* 0x000fe40000011405 */
[----:B------:R-:W-:Y:S02]  /*00f0*/  IADD3 R5, R5, 0x200, RZ ;  /* 0x0000020005057810 */ /* 0x000fe40007ffe0ff */
[----:B------:R-:W-:Y:S02]  /*0100*/  LEA.HI R0, R23, R23, RZ, 0x6 ;  /* 0x0000001717007211 */ /* 0x000fe400078f30ff */
[----:B------:R-:W-:Y:S02]  /*0110*/  SHF.R.S32.HI R5, RZ, 0xc, R5 ;  /* 0x0000000cff057819 */ /* 0x000fe40000011405 */
[----:B------:R-:W-:Y:S02]  /*0120*/  LOP3.LUT R0, R0, 0xffffffc0, RZ, 0xc0, !PT ;  /* 0xffffffc000007812 */ /* 0x000fe400078ec0ff */
[----:B------:R-:W-:-:S02]  /*0130*/  LEA.HI R4, R5, R5, RZ, 0x6 ;  /* 0x0000000505047211 */ /* 0x000fc400078f30ff */
[----:B------:R-:W-:Y:S02]  /*0140*/  IADD3 R23, R23, -R0, RZ ;  /* 0x8000000017177210 */ /* 0x000fe40007ffe0ff */
[----:B------:R-:W-:-:S04]  /*0150*/  LOP3.LUT R4, R4, 0xffffffc0, RZ, 0xc0, !PT ;  /* 0xffffffc004047812 */ /* 0x000fc800078ec0ff */
[----:B------:R-:W-:Y:S01]  /*0160*/  IADD3 R19, R5, -R4, RZ ;  /* 0x8000000405137210 */ /* 0x000fe20007ffe0ff */
[----:B-1----:R-:W-:-:S04]  /*0170*/  IMAD.WIDE R8, R23, 0x4, R2 ;  /* 0x0000000417087825 */ /* 0x002fc800078e0202 */
[----:B------:R-:W-:Y:S01]  /*0180*/  IMAD.WIDE R10, R19, 0x4, R2 ;  /* 0x00000004130a7825 */ /* 0x000fe200078e0202 */
[----:B------:R-:W3:Y:S01]  /*0190*/  LDG.E.EL R20, desc[UR4][R8.64] ;  /* 0x0000000408147981 */ /* 0x000ee2000c2e1900 */
[----:B------:R-:W1:Y:S03]  /*01a0*/  LDC.64 R2, c[0x0][0x228] ;  /* 0x00008a00ff027b82 */ /* 0x000e660000000a00 */
[----:B------:R-:W3:Y:S01]  /*01b0*/  LDG.E.EL R21, desc[UR4][R10.64] ;  /* 0x000000040a157981 */ /* 0x000ee2000c2e1900 */
[----:B--2---:R-:W-:-:S04]  /*01c0*/  IMAD.WIDE R26, R23, 0x4, R16 ;  /* 0x00000004171a7825 */ /* 0x004fc800078e0210 */
[----:B----4-:R-:W-:Y:S01]  /*01d0*/  IMAD.WIDE R14, R18, 0x4, R14 ;  /* 0x00000004120e7825 */ /* 0x010fe200078e020e */
[----:B------:R-:W2:Y:S04]  /*01e0*/  LDG.E.EL R0, desc[UR4][R26.64] ;  /* 0x000000041a007981 */ /* 0x000ea8000c2e1900 */
[----:B------:R-:W2:Y:S01]  /*01f0*/  LDG.E.128 R4, desc[UR4][R14.64] ;  /* 0x000000040e047981 */ /* 0x000ea2000c1e1d00 */
[----:B------:R-:W-:-:S03]  /*0200*/  IMAD.WIDE R16, R19, 0x4, R16 ;  /* 0x0000000413107825 */ /* 0x000fc600078e0210 */
[----:B------:R-:W4:Y:S04]  /*0210*/  LDG.E.128 R8, desc[UR4][R14.64+0x800] ;  /* 0x000800040e087981 */ /* 0x000f28000c1e1d00 */
[----:B------:R-:W4:Y:S01]  /*0220*/  LDG.E.EL R16, desc[UR4][R16.64] ;  /* 0x0000000410107981 */ /* 0x000f22000c2e1900 */
[----:B01----:R-:W-:-:S04]  /*0230*/  IMAD.WIDE R24, R23, 0x4, R2 ;  /* 0x0000000417187825 */ /* 0x003fc800078e0202 */
[----:B-----5:R-:W-:Y:S02]  /*0240*/  IMAD.WIDE R22, R23, 0x4, R12 ;  /* 0x0000000417167825 */ /* 0x020fe400078e020c */
[----:B------:R-:W5:Y:S04]  /*0250*/  LDG.E.EL R24, desc[UR4][R24.64] ;  /* 0x0000000418187981 */ /* 0x000f68000c2e1900 */
[----:B------:R-:W5:Y:S01]  /*0260*/  LDG.E.EL R23, desc[UR4][R22.64] ;  /* 0x0000000416177981 */ /* 0x000f62000c2e1900 */
[----:B------:R-:W-:-:S04]  /*0270*/  IMAD.WIDE R2, R19, 0x4, R2 ;  /* 0x0000000413027825 */ /* 0x000fc800078e0202 */
[----:B------:R-:W-:Y:S02]  /*0280*/  IMAD.WIDE R28, R19, 0x4, R12 ;  /* 0x00000004131c7825 */ /* 0x000fe400078e020c */
[----:B------:R0:W4:Y:S04]  /*0290*/  LDG.E.EL R12, desc[UR4][R2.64] ;  /* 0x00000004020c7981 */ /* 0x000128000c2e1900 */
[----:B------:R-:W4:Y:S01]  /*02a0*/  LDG.E.EL R13, desc[UR4][R28.64] ;  /* 0x000000041c0d7981 */ /* 0x000f22000c2e1900 */
[----:B0-----:R-:W-:Y:S01]  /*02b0*/  HFMA2.MMA R3, -RZ, RZ, 1.625, 0 ;  /* 0x3e800000ff037435 */ /* 0x001fe200000001ff */
[----:B---3--:R-:W-:-:S04]  /*02c0*/  FADD R20, R20, 9.9999997473787516356e-06 ;  /* 0x3727c5ac14147421 */ /* 0x008fc80000000000 */
[----:B------:R-:W0:Y:S01]  /*02d0*/  MUFU.SQRT R19, R20 ;  /* 0x0000001400137308 */ /* 0x000e220000002000 */
[----:B------:R-:W-:-:S07]  /*02e0*/  FADD R21, R21, 9.9999997473787516356e-06 ;  /* 0x3727c5ac15157421 */ /* 0x000fce0000000000 */
[----:B------:R-:W1:Y:S01]  /*02f0*/  MUFU.SQRT R25, R21 ;  /* 0x0000001500197308 */ /* 0x000e620000002000 */
[C---:B0-----:R-:W-:Y:S02]  /*0300*/  FSETP.GT.AND P0, PT, R19.reuse, 8.50705917302346158658e+37, PT ;  /* 0x7e8000001300780b */ /* 0x041fe40003f04000 */
[----:B------:R-:W-:Y:S02]  /*0310*/  FSETP.GEU.AND P2, PT, R19, 1.175494350822287508e-38, PT ;  /* 0x008000001300780b */ /* 0x000fe40003f4e000 */
[C---:B-1----:R-:W-:Y:S02]  /*0320*/  FSETP.GT.AND P1, PT, R25.reuse, 8.50705917302346158658e+37, PT ;  /* 0x7e8000001900780b */ /* 0x042fe40003f24000 */
[----:B------:R-:W-:-:S07]  /*0330*/  FSETP.GEU.AND P3, PT, R25, 1.175494350822287508e-38, PT ;  /* 0x008000001900780b */ /* 0x000fce0003f6e000 */
[----:B------:R-:W-:-:S04]  /*0340*/  @P0 FMUL R19, R19, 0.25 ;  /* 0x3e80000013130820 */ /* 0x000fc80000400000 */
[----:B------:R-:W-:Y:S01]  /*0350*/  @!P2 FMUL R19, R19, 16777216 ;  /* 0x4b8000001313a820 */ /* 0x000fe20000400000 */
[----:B------:R-:W-:-:S05]  /*0360*/  @P1 FMUL R25, R25, 0.25 ;  /* 0x3e80000019191820 */ /* 0x000fca0000400000 */
[----:B------:R-:W0:Y:S01]  /*0370*/  MUFU.RCP R19, R19 ;  /* 0x0000001300137308 */ /* 0x000e220000001000 */
[----:B------:R-:W-:Y:S01]  /*0380*/  @!P3 FMUL R25, R25, 16777216 ;  /* 0x4b8000001919b820 */ /* 0x000fe20000400000 */
[----:B------:R-:W-:-:S06]  /*0390*/  FSEL R2, R3, 1, P0 ;  /* 0x3f80000003027808 */ /* 0x000fcc0000000000 */
[----:B------:R-:W1:Y:S01]  /*03a0*/  MUFU.RCP R14, R25 ;  /* 0x00000019000e7308 */ /* 0x000e620000001000 */
[----:B------:R-:W-:Y:S01]  /*03b0*/  FSEL R3, R3, 1, P1 ;  /* 0x3f80000003037808 */ /* 0x000fe20000800000 */
[----:B------:R-:W-:Y:S01]  /*03c0*/  @!P2 FMUL R2, R2, 16777216 ;  /* 0x4b8000000202a820 */ /* 0x000fe20000400000 */
[----:B--2---:R-:W-:-:S03]  /*03d0*/  FADD R4, R4, -R0 ;  /* 0x8000000004047221 */ /* 0x004fc60000000000 */
[----:B------:R-:W-:Y:S01]  /*03e0*/  @!P3 FMUL R3, R3, 16777216 ;  /* 0x4b8000000303b820 */ /* 0x000fe20000400000 */
[----:B0-----:R-:W-:Y:S01]  /*03f0*/  FMUL R15, R19, R2 ;  /* 0x00000002130f7220 */ /* 0x001fe20000400000 */
[--C-:B------:R-:W-:Y:S01]  /*0400*/  FADD R20, R5, -R0.reuse ;  /* 0x8000000005147221 */ /* 0x100fe20000000000 */
[--C-:B------:R-:W-:Y:S01]  /*0410*/  FADD R6, R6, -R0.reuse ;  /* 0x8000000006067221 */ /* 0x100fe20000000000 */
[----:B------:R-:W-:Y:S01]  /*0420*/  FADD R0, R7, -R0 ;  /* 0x8000000007007221 */ /* 0x000fe20000000000 */
[C---:B------:R-:W-:Y:S01]  /*0430*/  FMUL R5, R15.reuse, R4 ;  /* 0x000000040f057220 */ /* 0x040fe20000400000 */
[C---:B------:R-:W-:Y:S01]  /*0440*/  FMUL R4, R15.reuse, R20 ;  /* 0x000000140f047220 */ /* 0x040fe20000400000 */
[----:B-1----:R-:W-:Y:S02]  /*0450*/  FMUL R14, R14, R3 ;  /* 0x000000030e0e7220 */ /* 0x002fe40000400000 */
[----:B------:R-:W0:Y:S01]  /*0460*/  LDC.64 R2, c[0x0][0x238] ;  /* 0x00008e00ff027b82 */ /* 0x000e220000000a00 */
[C---:B------:R-:W-:Y:S01]  /*0470*/  FMUL R20, R15.reuse, R6 ;  /* 0x000000060f147220 */ /* 0x040fe20000400000 */
[----:B------:R-:W-:Y:S01]  /*0480*/  FMUL R6, R15, R0 ;  /* 0x000000000f067220 */ /* 0x000fe20000400000 */
[--C-:B----4-:R-:W-:Y:S01]  /*0490*/  FADD R7, R8, -R16.reuse ;  /* 0x8000001008077221 */ /* 0x110fe20000000000 */
[--C-:B------:R-:W-:Y:S01]  /*04a0*/  FADD R9, R9, -R16.reuse ;  /* 0x8000001009097221 */ /* 0x100fe20000000000 */
[--C-:B------:R-:W-:Y:S01]  /*04b0*/  FADD R15, R10, -R16.reuse ;  /* 0x800000100a0f7221 */ /* 0x100fe20000000000 */
[C-C-:B-----5:R-:W-:Y:S01]  /*04c0*/  FFMA R0, R24.reuse, R5, R23.reuse ;  /* 0x0000000518007223 */ /* 0x160fe20000000017 */
[----:B------:R-:W-:Y:S01]  /*04d0*/  FADD R11, R11, -R16 ;  /* 0x800000100b0b7221 */ /* 0x000fe20000000000 */
[C-C-:B------:R-:W-:Y:S01]  /*04e0*/  FFMA R4, R24.reuse, R4, R23.reuse ;  /* 0x0000000418047223 */ /* 0x140fe20000000017 */
[C-C-:B------:R-:W-:Y:S01]  /*04f0*/  FFMA R5, R24.reuse, R20, R23.reuse ;  /* 0x0000001418057223 */ /* 0x140fe20000000017 */
[----:B------:R-:W-:Y:S01]  /*0500*/  FFMA R23, R24, R6, R23 ;  /* 0x0000000618177223 */ /* 0x000fe20000000017 */
[C---:B------:R-:W-:Y:S01]  /*0510*/  FMUL R7, R14.reuse, R7 ;  /* 0x000000070e077220 */ /* 0x040fe20000400000 */
[C---:B------:R-:W-:Y:S01]  /*0520*/  FMUL R8, R14.reuse, R9 ;  /* 0x000000090e087220 */ /* 0x040fe20000400000 */
[C---:B------:R-:W-:Y:S01]  /*0530*/  FMUL R6, R14.reuse, R15 ;  /* 0x0000000f0e067220 */ /* 0x040fe20000400000 */
[----:B------:R-:W-:Y:S01]  /*0540*/  FMUL R14, R14, R11 ;  /* 0x0000000b0e0e7220 */ /* 0x000fe20000400000 */
[C-C-:B------:R-:W-:Y:S01]  /*0550*/  FFMA R9, R12.reuse, R7, R13.reuse ;  /* 0x000000070c097223 */ /* 0x140fe2000000000d */
[C-C-:B------:R-:W-:Y:S01]  /*0560*/  FFMA R8, R12.reuse, R8, R13.reuse ;  /* 0x000000080c087223 */ /* 0x140fe2000000000d */
[C-C-:B------:R-:W-:Y:S01]  /*0570*/  FFMA R10, R12.reuse, R6, R13.reuse ;  /* 0x000000060c0a7223 */ /* 0x140fe2000000000d */
[----:B------:R-:W-:Y:S01]  /*0580*/  FFMA R14, R12, R14, R13 ;  /* 0x0000000e0c0e7223 */ /* 0x000fe2000000000d */
[----:B------:R-:W-:-:S02]  /*0590*/  FSETP.GEU.AND P6, PT, R23, RZ, PT ;  /* 0x000000ff1700720b */ /* 0x000fc40003fce000 */
[----:B------:R-:W-:Y:S02]  /*05a0*/  FSETP.GEU.AND P0, PT, R5, RZ, PT ;  /* 0x000000ff0500720b */ /* 0x000fe40003f0e000 */
[----:B------:R-:W-:Y:S02]  /*05b0*/  FSETP.GEU.AND P1, PT, R4, RZ, PT ;  /* 0x000000ff0400720b */ /* 0x000fe40003f2e000 */
[----:B------:R-:W-:Y:S02]  /*05c0*/  FSETP.GEU.AND P3, PT, R14, RZ, PT ;  /* 0x000000ff0e00720b */ /* 0x000fe40003f6e000 */
[----:B------:R-:W-:Y:S02]  /*05d0*/  SEL R7, R23, RZ, P6 ;  /* 0x000000ff17077207 */ /* 0x000fe40003000000 */
[----:B------:R-:W-:Y:S02]  /*05e0*/  FSETP.GEU.AND P2, PT, R0, RZ, PT ;  /* 0x000000ff0000720b */ /* 0x000fe40003f4e000 */
[----:B------:R-:W-:-:S02]  /*05f0*/  FSETP.GEU.AND P4, PT, R10, RZ, PT ;  /* 0x000000ff0a00720b */ /* 0x000fc40003f8e000 */
[----:B------:R-:W-:Y:S02]  /*0600*/  FSETP.GEU.AND P5, PT, R9, RZ, PT ;  /* 0x000000ff0900720b */ /* 0x000fe40003fae000 */
[----:B------:R-:W-:Y:S02]  /*0610*/  FSETP.GEU.AND P6, PT, R8, RZ, PT ;  /* 0x000000ff0800720b */ /* 0x000fe40003fce000 */
[----:B------:R-:W-:Y:S01]  /*0620*/  SEL R6, R5, RZ, P0 ;  /* 0x000000ff05067207 */ /* 0x000fe20000000000 */
[----:B0-----:R-:W-:Y:S01]  /*0630*/  IMAD.WIDE R2, R18, 0x4, R2 ;  /* 0x0000000412027825 */ /* 0x001fe200078e0202 */
[----:B------:R-:W-:Y:S02]  /*0640*/  SEL R5, R4, RZ, P1 ;  /* 0x000000ff04057207 */ /* 0x000fe40000800000 */
[----:B------:R-:W-:Y:S02]  /*0650*/  SEL R15, R14, RZ, P3 ;  /* 0x000000ff0e0f7207 */ /* 0x000fe40001800000 */
[----:B------:R-:W-:-:S02]  /*0660*/  SEL R4, R0, RZ, P2 ;  /* 0x000000ff00047207 */ /* 0x000fc40001000000 */
[----:B------:R-:W-:Y:S02]  /*0670*/  SEL R14, R10, RZ, P4 ;  /* 0x000000ff0a0e7207 */ /* 0x000fe40002000000 */
[----:B------:R-:W-:Y:S02]  /*0680*/  SEL R12, R9, RZ, P5 ;  /* 0x000000ff090c7207 */ /* 0x000fe40002800000 */
[----:B------:R-:W-:Y:S01]  /*0690*/  SEL R13, R8, RZ, P6 ;  /* 0x000000ff080d7207 */ /* 0x000fe20003000000 */
[----:B------:R-:W-:Y:S04]  /*06a0*/  STG.E.128 desc[UR4][R2.64], R4 ;  /* 0x0000000402007986 */ /* 0x000fe8000c101d04 */
[----:B------:R-:W-:Y:S01]  /*06b0*/  STG.E.128 desc[UR4][R2.64+0x800], R12 ;  /* 0x0008000c02007986 */ /* 0x000fe2000c101d04 */
[----:B------:R-:W-:Y:S05]  /*06c0*/  EXIT ;  /* 0x000000000000794d */ /* 0x000fea0003800000 */
.L_x_0:
[----:B------:R-:W-:-:S00]  /*06d0*/  BRA `(.L_x_0) ;  /* 0xfffffffc00fc7947 */ /* 0x000fc0000383ffff */
[----:B------:R-:W-:-:S00]  /*06e0*/  NOP ;  /* 0x0000000000007918 */ /* 0x000fc00000000000 */
        /* <DEDUP_REMOVED lines=9> */
.L_x_1:


//--------------------- .nv.global.init           --------------------------
	.section	.nv.global.init,"aw",@progbits
.nv.global.init:
	.type		_$_str,@object
	.size		_$_str,(_$_str_$_2 - _$_str)
_$_str:
        /*0000*/ 	.byte	0x5f, 0x5f, 0x43, 0x55, 0x44, 0x41, 0x5f, 0x46, 0x54, 0x5a, 0x00
	.type		_$_str_$_2,@object
	.size		_$_str_$_2,(.L_1 - _$_str_$_2)
_$_str_$_2:
        /*000b*/ 	.byte	0x5f, 0x5f, 0x43, 0x55, 0x44, 0x41, 0x5f, 0x50, 0x52, 0x45, 0x43, 0x5f, 0x53, 0x51, 0x52, 0x54
        /*001b*/ 	.byte	0x00
.L_1:


//--------------------- .nv.constant0.triton_poi_fused__native_batch_norm_legit_no_training_relu_9 --------------------------
	.section	.nv.constant0.triton_poi_fused__native_batch_norm_legit_no_training_relu_9,"a",@progbits
	.sectionflags	@""
	.align	4
.nv.constant0.triton_poi_fused__native_batch_norm_legit_no_training_relu_9:
	.zero		580
